//
// Generated by NVIDIA NVVM Compiler
//
// Compiler Build ID: CL-36424714
// Cuda compilation tools, release 13.0, V13.0.88
// Based on NVVM 20.0.0
//

.version 9.0
.target sm_100
.address_size 64

	// .globl	_Z18transpose_mat_cudaPiS_ii

.visible .entry _Z18transpose_mat_cudaPiS_ii(
	.param .u64 .ptr .align 1 _Z18transpose_mat_cudaPiS_ii_param_0,
	.param .u64 .ptr .align 1 _Z18transpose_mat_cudaPiS_ii_param_1,
	.param .u32 _Z18transpose_mat_cudaPiS_ii_param_2,
	.param .u32 _Z18transpose_mat_cudaPiS_ii_param_3
)
{
	.reg .pred 	%p<4>;
	.reg .b32 	%r<16>;
	.reg .b64 	%rd<9>;

	ld.param.u64 	%rd1, [_Z18transpose_mat_cudaPiS_ii_param_0];
	ld.param.u64 	%rd2, [_Z18transpose_mat_cudaPiS_ii_param_1];
	ld.param.u32 	%r3, [_Z18transpose_mat_cudaPiS_ii_param_2];
	ld.param.u32 	%r5, [_Z18transpose_mat_cudaPiS_ii_param_3];
	mov.u32 	%r6, %ctaid.x;
	mov.u32 	%r7, %ntid.x;
	mov.u32 	%r8, %tid.x;
	mad.lo.s32 	%r1, %r6, %r7, %r8;
	mov.u32 	%r9, %ctaid.y;
	mov.u32 	%r10, %ntid.y;
	mov.u32 	%r11, %tid.y;
	mad.lo.s32 	%r12, %r9, %r10, %r11;
	setp.ge.s32 	%p1, %r1, %r3;
	setp.ge.s32 	%p2, %r12, %r5;
	or.pred  	%p3, %p1, %p2;
	@%p3 bra 	$L__BB0_2;
	cvta.to.global.u64 	%rd3, %rd1;
	cvta.to.global.u64 	%rd4, %rd2;
	mad.lo.s32 	%r13, %r3, %r12, %r1;
	mul.wide.s32 	%rd5, %r13, 4;
	add.s64 	%rd6, %rd3, %rd5;
	ld.global.u32 	%r14, [%rd6];
	mad.lo.s32 	%r15, %r5, %r1, %r12;
	mul.wide.s32 	%rd7, %r15, 4;
	add.s64 	%rd8, %rd4, %rd7;
	st.global.u32 	[%rd8], %r14;
$L__BB0_2:
	ret;

}


// ===== COMPILED SASS (sm_100) =====

	.target	sm_100

	.elftype	@"ET_EXEC"


//--------------------- .note.nv.tkinfo           --------------------------
	.section	.note.nv.tkinfo,"",@"SHT_NOTE"
	.sectionflags	@"SHF_NOTE_NV_TKINFO"
	.tkinfo
        /*0018*/ 	.word	0x00000002
        /*0030*/ 	.string	""
        /*0030*/ 	.string	"ptxas"
        /*0030*/ 	.string	"Cuda compilation tools, release 13.0, V13.0.88"
        /*0030*/ 	.string	"Build cuda_13.0.r13.0/compiler.36424714_0"
        /*0030*/ 	.string	"-arch sm_100 -m 64 "



//--------------------- .note.nv.cuinfo           --------------------------
	.section	.note.nv.cuinfo,"",@"SHT_NOTE"
	.sectionflags	@"SHF_NOTE_NV_CUINFO"
        /*0018*/ 	.short	0x0002
        /*001a*/ 	.short	0x0064
        /*001c*/ 	.short	0x0082
	.zero		2


//--------------------- .nv.info                  --------------------------
	.section	.nv.info,"",@"SHT_CUDA_INFO"
	.align	4


	//----- nvinfo : EIATTR_REGCOUNT
	.align		4
        /*0000*/ 	.byte	0x04, 0x2f
        /*0002*/ 	.short	(.L_1 - .L_0)
	.align		4
.L_0:
        /*0004*/ 	.word	index@(_Z18transpose_mat_cudaPiS_ii)
        /*0008*/ 	.word	0x0000000a


	//----- nvinfo : EIATTR_FRAME_SIZE
	.align		4
.L_1:
        /*000c*/ 	.byte	0x04, 0x11
        /*000e*/ 	.short	(.L_3 - .L_2)
	.align		4
.L_2:
        /*0010*/ 	.word	index@(_Z18transpose_mat_cudaPiS_ii)
        /*0014*/ 	.word	0x00000000


	//----- nvinfo : EIATTR_MIN_STACK_SIZE
	.align		4
.L_3:
        /*0018*/ 	.byte	0x04, 0x12
        /*001a*/ 	.short	(.L_5 - .L_4)
	.align		4
.L_4:
        /*001c*/ 	.word	index@(_Z18transpose_mat_cudaPiS_ii)
        /*0020*/ 	.word	0x00000000
.L_5:


//--------------------- .nv.compat                --------------------------
	.section	.nv.compat,"",@"SHT_CUDA_COMPAT_INFO"
	.align	4
        /*0000*/ 	.byte	0x02, 0x09, 0x00, 0x00, 0x02, 0x02, 0x01, 0x00, 0x02, 0x05, 0x05, 0x00, 0x03, 0x07, 0x01, 0x01
        /*0010*/ 	.byte	0x02, 0x03, 0x00, 0x00, 0x02, 0x06, 0x01, 0x00, 0x04, 0x0b, 0x08, 0x00, 0x09, 0x00, 0x00, 0x00
        /*0020*/ 	.byte	0x00, 0x00, 0x00, 0x00


//--------------------- .nv.info._Z18transpose_mat_cudaPiS_ii --------------------------
	.section	.nv.info._Z18transpose_mat_cudaPiS_ii,"",@"SHT_CUDA_INFO"
	.sectionflags	@""
	.align	4


	//----- nvinfo : EIATTR_CUDA_API_VERSION
	.align		4
        /*0000*/ 	.byte	0x04, 0x37
        /*0002*/ 	.short	(.L_7 - .L_6)
.L_6:
        /*0004*/ 	.word	0x00000082


	//----- nvinfo : EIATTR_KPARAM_INFO
	.align		4
.L_7:
        /*0008*/ 	.byte	0x04, 0x17
        /*000a*/ 	.short	(.L_9 - .L_8)
.L_8:
        /*000c*/ 	.word	0x00000000
        /*0010*/ 	.short	0x0003
        /*0012*/ 	.short	0x0014
        /*0014*/ 	.byte	0x00, 0xf0, 0x11, 0x00


	//----- nvinfo : EIATTR_KPARAM_INFO
	.align		4
.L_9:
        /*0018*/ 	.byte	0x04, 0x17
        /*001a*/ 	.short	(.L_11 - .L_10)
.L_10:
        /*001c*/ 	.word	0x00000000
        /*0020*/ 	.short	0x0002
        /*0022*/ 	.short	0x0010
        /*0024*/ 	.byte	0x00, 0xf0, 0x11, 0x00


	//----- nvinfo : EIATTR_KPARAM_INFO
	.align		4
.L_11:
        /*0028*/ 	.byte	0x04, 0x17
        /*002a*/ 	.short	(.L_13 - .L_12)
.L_12:
        /*002c*/ 	.word	0x00000000
        /*0030*/ 	.short	0x0001
        /*0032*/ 	.short	0x0008
        /*0034*/ 	.byte	0x00, 0xf5, 0x21, 0x00


	//----- nvinfo : EIATTR_KPARAM_INFO
	.align		4
.L_13:
        /*0038*/ 	.byte	0x04, 0x17
        /*003a*/ 	.short	(.L_15 - .L_14)
.L_14:
        /*003c*/ 	.word	0x00000000
        /*0040*/ 	.short	0x0000
        /*0042*/ 	.short	0x0000
        /*0044*/ 	.byte	0x00, 0xf5, 0x21, 0x00


	//----- nvinfo : EIATTR_SPARSE_MMA_MASK
	.align		4
.L_15:
        /*0048*/ 	.byte	0x03, 0x50
        /*004a*/ 	.short	0x0000


	//----- nvinfo : EIATTR_MAXREG_COUNT
	.align		4
        /*004c*/ 	.byte	0x03, 0x1b
        /*004e*/ 	.short	0x00ff


	//----- nvinfo : EIATTR_MERCURY_ISA_VERSION
	.align		4
        /*0050*/ 	.byte	0x03, 0x5f
        /*0052*/ 	.short	0x0101


	//----- nvinfo : EIATTR_VRC_CTA_INIT_COUNT
	.align		4
        /*0054*/ 	.byte	0x02, 0x4a
	.zero		1
	.zero		1


	//----- nvinfo : EIATTR_EXIT_INSTR_OFFSETS
	.align		4
        /*0058*/ 	.byte	0x04, 0x1c
        /*005a*/ 	.short	(.L_17 - .L_16)


	//   ....[0]....
.L_16:
        /*005c*/ 	.word	0x000000c0


	//   ....[1]....
        /*0060*/ 	.word	0x00000160


	//----- nvinfo : EIATTR_CBANK_PARAM_SIZE
	.align		4
.L_17:
        /*0064*/ 	.byte	0x03, 0x19
        /*0066*/ 	.short	0x0018


	//----- nvinfo : EIATTR_PARAM_CBANK
	.align		4
        /*0068*/ 	.byte	0x04, 0x0a
        /*006a*/ 	.short	(.L_19 - .L_18)
	.align		4
.L_18:
        /*006c*/ 	.word	index@(.nv.constant0._Z18transpose_mat_cudaPiS_ii)
        /*0070*/ 	.short	0x0380
        /*0072*/ 	.short	0x0018


	//----- nvinfo : EIATTR_SW_WAR
	.align		4
.L_19:
        /*0074*/ 	.byte	0x04, 0x36
        /*0076*/ 	.short	(.L_21 - .L_20)
.L_20:
        /*0078*/ 	.word	0x00000008
.L_21:


//--------------------- .nv.callgraph             --------------------------
	.section	.nv.callgraph,"",@"SHT_CUDA_CALLGRAPH"
	.align	4
	.sectionentsize	8
	.align		4
        /*0000*/ 	.word	0x00000000
	.align		4
        /*0004*/ 	.word	0xffffffff
	.align		4
        /*0008*/ 	.word	0x00000000
	.align		4
        /*000c*/ 	.word	0xfffffffe
	.align		4
        /*0010*/ 	.word	0x00000000
	.align		4
        /*0014*/ 	.word	0xfffffffd
	.align		4
        /*0018*/ 	.word	0x00000000
	.align		4
        /*001c*/ 	.word	0xfffffffc


//--------------------- .text._Z18transpose_mat_cudaPiS_ii --------------------------
	.section	.text._Z18transpose_mat_cudaPiS_ii,"ax",@progbits
	.align	128
        .global         _Z18transpose_mat_cudaPiS_ii
        .type           _Z18transpose_mat_cudaPiS_ii,@function
        .size           _Z18transpose_mat_cudaPiS_ii,(.L_x_1 - _Z18transpose_mat_cudaPiS_ii)
        .other          _Z18transpose_mat_cudaPiS_ii,@"STO_CUDA_ENTRY STV_DEFAULT"
_Z18transpose_mat_cudaPiS_ii:
.text._Z18transpose_mat_cudaPiS_ii:
[----:B------:R-:W-:Y:S01]  /*0000*/  LDC R1, c[0x0][0x37c] ;  /* 0x0000df00ff017b82 */ /* 0x000fe20000000800 */
[----:B------:R-:W0:Y:S07]  /*0010*/  S2R R2, SR_TID.Y ;  /* 0x0000000000027919 */ /* 0x000e2e0000002200 */
[----:B------:R-:W1:Y:S01]  /*0020*/  LDC R0, c[0x0][0x360] ;  /* 0x0000d800ff007b82 */ /* 0x000e620000000800 */
[----:B------:R-:W2:Y:S01]  /*0030*/  LDCU.64 UR6, c[0x0][0x390] ;  /* 0x00007200ff0677ac */ /* 0x000ea20008000a00 */
[----:B------:R-:W1:Y:S06]  /*0040*/  S2R R3, SR_TID.X ;  /* 0x0000000000037919 */ /* 0x000e6c0000002100 */
[----:B------:R-:W0:Y:S08]  /*0050*/  S2UR UR5, SR_CTAID.Y ;  /* 0x00000000000579c3 */ /* 0x000e300000002600 */
[----:B------:R-:W0:Y:S08]  /*0060*/  LDC R7, c[0x0][0x364] ;  /* 0x0000d900ff077b82 */ /* 0x000e300000000800 */
[----:B------:R-:W1:Y:S01]  /*0070*/  S2UR UR4, SR_CTAID.X ;  /* 0x00000000000479c3 */ /* 0x000e620000002500 */
[----:B0-----:R-:W-:-:S05]  /*0080*/  IMAD R7, R7, UR5, R2 ;  /* 0x0000000507077c24 */ /* 0x001fca000f8e0202 */
[----:B--2---:R-:W-:Y:S01]  /*0090*/  ISETP.GE.AND P0, PT, R7, UR7, PT ;  /* 0x0000000707007c0c */ /* 0x004fe2000bf06270 */
[----:B-1----:R-:W-:-:S05]  /*00a0*/  IMAD R0, R0, UR4, R3 ;  /* 0x0000000400007c24 */ /* 0x002fca000f8e0203 */
[----:B------:R-:W-:-:S13]  /*00b0*/  ISETP.GE.OR P0, PT, R0, UR6, P0 ;  /* 0x0000000600007c0c */ /* 0x000fda0008706670 */
[----:B------:R-:W-:Y:S05]  /*00c0*/  @P0 EXIT ;  /* 0x000000000000094d */ /* 0x000fea0003800000 */
[----:B------:R-:W0:Y:S01]  /*00d0*/  LDC.64 R2, c[0x0][0x380] ;  /* 0x0000e000ff027b82 */ /* 0x000e220000000a00 */
[----:B------:R-:W1:Y:S01]  /*00e0*/  LDCU.64 UR4, c[0x0][0x358] ;  /* 0x00006b00ff0477ac */ /* 0x000e620008000a00 */
[----:B------:R-:W-:-:S04]  /*00f0*/  IMAD R5, R7, UR6, R0 ;  /* 0x0000000607057c24 */ /* 0x000fc8000f8e0200 */
[----:B0-----:R-:W-:Y:S02]  /*0100*/  IMAD.WIDE R2, R5, 0x4, R2 ;  /* 0x0000000405027825 */ /* 0x001fe400078e0202 */
[----:B------:R-:W0:Y:S04]  /*0110*/  LDC.64 R4, c[0x0][0x388] ;  /* 0x0000e200ff047b82 */ /* 0x000e280000000a00 */
[----:B-1----:R-:W2:Y:S01]  /*0120*/  LDG.E R3, desc[UR4][R2.64] ;  /* 0x0000000402037981 */ /* 0x002ea2000c1e1900 */
[----:B------:R-:W-:-:S04]  /*0130*/  IMAD R7, R0, UR7, R7 ;  /* 0x0000000700077c24 */ /* 0x000fc8000f8e0207 */
[----:B0-----:R-:W-:-:S05]  /*0140*/  IMAD.WIDE R4, R7, 0x4, R4 ;  /* 0x0000000407047825 */ /* 0x001fca00078e0204 */
[----:B--2---:R-:W-:Y:S01]  /*0150*/  STG.E desc[UR4][R4.64], R3 ;  /* 0x0000000304007986 */ /* 0x004fe2000c101904 */
[----:B------:R-:W-:Y:S05]  /*0160*/  EXIT ;  /* 0x000000000000794d */ /* 0x000fea0003800000 */
.L_x_0:
[----:B------:R-:W-:-:S00]  /*0170*/  BRA `(.L_x_0) ;  /* 0xfffffffc00fc7947 */ /* 0x000fc0000383ffff */
[----:B------:R-:W-:-:S00]  /*0180*/  NOP ;  /* 0x0000000000007918 */ /* 0x000fc00000000000 */
[----:B------:R-:W-:-:S00]  /*0190*/  NOP ;  /* 0x0000000000007918 */ /* 0x000fc00000000000 */
[----:B------:R-:W-:-:S00]  /*01a0*/  NOP ;  /* 0x0000000000007918 */ /* 0x000fc00000000000 */
[----:B------:R-:W-:-:S00]  /*01b0*/  NOP ;  /* 0x0000000000007918 */ /* 0x000fc00000000000 */
[----:B------:R-:W-:-:S00]  /*01c0*/  NOP ;  /* 0x0000000000007918 */ /* 0x000fc00000000000 */
[----:B------:R-:W-:-:S00]  /*01d0*/  NOP ;  /* 0x0000000000007918 */ /* 0x000fc00000000000 */
[----:B------:R-:W-:-:S00]  /*01e0*/  NOP ;  /* 0x0000000000007918 */ /* 0x000fc00000000000 */
[----:B------:R-:W-:-:S00]  /*01f0*/  NOP ;  /* 0x0000000000007918 */ /* 0x000fc00000000000 */
.L_x_1:


//--------------------- .nv.shared.reserved.0     --------------------------
	.section	.nv.shared.reserved.0,"aw",@nobits
	.weak		__nv_reservedSMEM_offset_0_alias
	.size		__nv_reservedSMEM_offset_0_alias, 0, 64
	.other		__nv_reservedSMEM_offset_0_alias,@"STO_CUDA_RESERVED_SHARED STV_DEFAULT"
__nv_reservedSMEM_offset_0_alias:
	.zero		0
	.zero		64


//--------------------- .nv.constant0._Z18transpose_mat_cudaPiS_ii --------------------------
	.section	.nv.constant0._Z18transpose_mat_cudaPiS_ii,"a",@progbits
	.sectionflags	@""
	.align	4
.nv.constant0._Z18transpose_mat_cudaPiS_ii:
	.zero		920


//--------------------- SYMBOLS --------------------------

	.type		.nv.reservedSmem.offset0,@object
	.size		.nv.reservedSmem.offset0,0x4
